	.headerflags	@"EF_CUDA_TEXMODE_UNIFIED EF_CUDA_64BIT_ADDRESS EF_CUDA_ACCELERATORS EF_CUDA_SM90 EF_CUDA_VIRTUAL_SM(EF_CUDA_SM90)"
	.elftype	@"ET_EXEC"


//--------------------- .nv.info                  --------------------------
	.section	.nv.info,"",@"SHT_CUDA_INFO"
	.align	4


	//----- nvinfo : EIATTR_REGCOUNT
	.align		4
        /*0000*/ 	.byte	0x04, 0x2f
        /*0002*/ 	.short	(.L_1 - .L_0)
	.align		4
.L_0:
        /*0004*/ 	.word	index@(triton_poi_fused_max_pool2d_with_indices_13)
        /*0008*/ 	.word	0x00000028


	//----- nvinfo : EIATTR_MIN_STACK_SIZE
	.align		4
.L_1:
        /*000c*/ 	.byte	0x04, 0x12
        /*000e*/ 	.short	(.L_3 - .L_2)
	.align		4
.L_2:
        /*0010*/ 	.word	index@(triton_poi_fused_max_pool2d_with_indices_13)
        /*0014*/ 	.word	0x00000000


	//----- nvinfo : EIATTR_FRAME_SIZE
	.align		4
.L_3:
        /*0018*/ 	.byte	0x04, 0x11
        /*001a*/ 	.short	(.L_5 - .L_4)
	.align		4
.L_4:
        /*001c*/ 	.word	index@(triton_poi_fused_max_pool2d_with_indices_13)
        /*0020*/ 	.word	0x00000000


	//----- nvinfo : EIATTR_MIN_STACK_SIZE
	.align		4
.L_5:
        /*0024*/ 	.byte	0x04, 0x12
        /*0026*/ 	.short	(.L_7 - .L_6)
	.align		4
.L_6:
        /*0028*/ 	.word	index@(triton_poi_fused_max_pool2d_with_indices_13)
        /*002c*/ 	.word	0x00000000
.L_7:


//--------------------- .nv.info.triton_poi_fused_max_pool2d_with_indices_13 --------------------------
	.section	.nv.info.triton_poi_fused_max_pool2d_with_indices_13,"",@"SHT_CUDA_INFO"
	.sectionflags	@""
	.align	4


	//----- nvinfo : EIATTR_CUDA_API_VERSION
	.align		4
        /*0000*/ 	.byte	0x04, 0x37
        /*0002*/ 	.short	(.L_9 - .L_8)
.L_8:
        /*0004*/ 	.word	0x0000007c


	//----- nvinfo : EIATTR_KPARAM_INFO
	.align		4
.L_9:
        /*0008*/ 	.byte	0x04, 0x17
        /*000a*/ 	.short	(.L_11 - .L_10)
.L_10:
        /*000c*/ 	.word	0x00000000
        /*0010*/ 	.short	0x0003
        /*0012*/ 	.short	0x0018
        /*0014*/ 	.byte	0x00, 0xf0, 0x11, 0x00


	//----- nvinfo : EIATTR_KPARAM_INFO
	.align		4
.L_11:
        /*0018*/ 	.byte	0x04, 0x17
        /*001a*/ 	.short	(.L_13 - .L_12)
.L_12:
        /*001c*/ 	.word	0x00000000
        /*0020*/ 	.short	0x0002
        /*0022*/ 	.short	0x0010
        /*0024*/ 	.byte	0x00, 0xf4, 0x21, 0x00


	//----- nvinfo : EIATTR_KPARAM_INFO
	.align		4
.L_13:
        /*0028*/ 	.byte	0x04, 0x17
        /*002a*/ 	.short	(.L_15 - .L_14)
.L_14:
        /*002c*/ 	.word	0x00000000
        /*0030*/ 	.short	0x0001
        /*0032*/ 	.short	0x0008
        /*0034*/ 	.byte	0x00, 0xf4, 0x21, 0x00


	//----- nvinfo : EIATTR_KPARAM_INFO
	.align		4
.L_15:
        /*0038*/ 	.byte	0x04, 0x17
        /*003a*/ 	.short	(.L_17 - .L_16)
.L_16:
        /*003c*/ 	.word	0x00000000
        /*0040*/ 	.short	0x0000
        /*0042*/ 	.short	0x0000
        /*0044*/ 	.byte	0x00, 0xf4, 0x21, 0x00


	//----- nvinfo : EIATTR_SPARSE_MMA_MASK
	.align		4
.L_17:
        /*0048*/ 	.byte	0x03, 0x50
        /*004a*/ 	.short	0x0000


	//----- nvinfo : EIATTR_MAXREG_COUNT
	.align		4
        /*004c*/ 	.byte	0x03, 0x1b
        /*004e*/ 	.short	0x00ff


	//----- nvinfo : EIATTR_EXIT_INSTR_OFFSETS
	.align		4
        /*0050*/ 	.byte	0x04, 0x1c
        /*0052*/ 	.short	(.L_19 - .L_18)


	//   ....[0]....
.L_18:
        /*0054*/ 	.word	0x00000ff0


	//----- nvinfo : EIATTR_REQNTID
	.align		4
.L_19:
        /*0058*/ 	.byte	0x04, 0x10
        /*005a*/ 	.short	(.L_21 - .L_20)
.L_20:
        /*005c*/ 	.word	0x00000080
        /*0060*/ 	.word	0x00000001
        /*0064*/ 	.word	0x00000001


	//----- nvinfo : EIATTR_CBANK_PARAM_SIZE
	.align		4
.L_21:
        /*0068*/ 	.byte	0x03, 0x19
        /*006a*/ 	.short	0x001c


	//----- nvinfo : EIATTR_PARAM_CBANK
	.align		4
        /*006c*/ 	.byte	0x04, 0x0a
        /*006e*/ 	.short	(.L_23 - .L_22)
	.align		4
.L_22:
        /*0070*/ 	.word	index@(.nv.constant0.triton_poi_fused_max_pool2d_with_indices_13)
        /*0074*/ 	.short	0x0210
        /*0076*/ 	.short	0x001c


	//----- nvinfo : EIATTR_SW_WAR
	.align		4
.L_23:
        /*0078*/ 	.byte	0x04, 0x36
        /*007a*/ 	.short	(.L_25 - .L_24)
.L_24:
        /*007c*/ 	.word	0x00000008
.L_25:


//--------------------- .nv.callgraph             --------------------------
	.section	.nv.callgraph,"",@"SHT_CUDA_CALLGRAPH"
	.align	4
	.sectionentsize	8
	.align		4
        /*0000*/ 	.word	0x00000000
	.align		4
        /*0004*/ 	.word	0xffffffff
	.align		4
        /*0008*/ 	.word	0x00000000
	.align		4
        /*000c*/ 	.word	0xfffffffe
	.align		4
        /*0010*/ 	.word	0x00000000
	.align		4
        /*0014*/ 	.word	0xfffffffd
	.align		4
        /*0018*/ 	.word	0x00000000
	.align		4
        /*001c*/ 	.word	0xfffffffc


//--------------------- .text.triton_poi_fused_max_pool2d_with_indices_13 --------------------------
	.section	.text.triton_poi_fused_max_pool2d_with_indices_13,"ax",@progbits
	.sectionflags	@"SHF_BARRIERS=1"
	.align	128
        .global         triton_poi_fused_max_pool2d_with_indices_13
        .type           triton_poi_fused_max_pool2d_with_indices_13,@function
        .size           triton_poi_fused_max_pool2d_with_indices_13,(.L_x_1 - triton_poi_fused_max_pool2d_with_indices_13)
        .other          triton_poi_fused_max_pool2d_with_indices_13,@"STO_CUDA_ENTRY STV_DEFAULT"
triton_poi_fused_max_pool2d_with_indices_13:
.text.triton_poi_fused_max_pool2d_with_indices_13:
[----:B------:R-:W-:Y:S01]  /*0000*/  LDC R1, c[0x0][0x28] ;  /* 0x00000a00ff017b82 */ /* 0x000fe20000000800 */
[----:B------:R-:W1:Y:S07]  /*0010*/  S2R R0, SR_TID.X ;  /* 0x0000000000007919 */ /* 0x000e6e0000002100 */
[----:B------:R-:W2:Y:S01]  /*0020*/  LDC.64 R6, c[0x0][0x210] ;  /* 0x00008400ff067b82 */ /* 0x000ea20000000a00 */
[----:B------:R-:W-:Y:S01]  /*0030*/  ULDC.64 UR4, c[0x0][0x210] ;  /* 0x0000840000047ab9 */ /* 0x000fe20000000a00 */
[----:B------:R-:W-:Y:S01]  /*0040*/  ULDC.64 UR6, c[0x0][0x208] ;  /* 0x0000820000067ab9 */ /* 0x000fe20000000a00 */
[----:B------:R-:W3:Y:S01]  /*0050*/  S2R R4, SR_CTAID.X ;  /* 0x0000000000047919 */ /* 0x000ee20000002500 */
[----:B------:R-:W-:Y:S01]  /*0060*/  ULDC.64 UR8, c[0x0][0x220] ;  /* 0x0000880000087ab9 */ /* 0x000fe20000000a00 */
[----:B-1----:R-:W-:-:S02]  /*0070*/  IMAD.SHL.U32 R24, R0, 0x8, RZ ;  /* 0x0000000800187824 */ /* 0x002fc400078e00ff */
[----:B---3--:R-:W-:-:S03]  /*0080*/  IMAD.SHL.U32 R3, R4, 0x400, RZ ;  /* 0x0000040004037824 */ /* 0x008fc600078e00ff */
[----:B------:R-:W-:Y:S02]  /*0090*/  LOP3.LUT R24, R24, 0x3f8, RZ, 0xc0, !PT ;  /* 0x000003f818187812 */ /* 0x000fe400078ec0ff */
[----:B------:R-:W-:Y:S02]  /*00a0*/  SHF.R.S32.HI R23, RZ, 0x15, R4 ;  /* 0x00000015ff177819 */ /* 0x000fe40000011404 */
[----:B------:R-:W-:Y:S02]  /*00b0*/  LOP3.LUT R2, R3, R24, RZ, 0xfc, !PT ;  /* 0x0000001803027212 */ /* 0x000fe400078efcff */
[----:B------:R-:W-:Y:S02]  /*00c0*/  SGXT R23, R23, 0x1 ;  /* 0x000000011717781a */ /* 0x000fe40000000200 */
[----:B------:R-:W-:Y:S02]  /*00d0*/  SHF.R.S32.HI R5, RZ, 0x1f, R2 ;  /* 0x0000001fff057819 */ /* 0x000fe40000011402 */
[----:B------:R-:W-:-:S02]  /*00e0*/  LEA.HI R9, R23, R2, RZ, 0xb ;  /* 0x0000000217097211 */ /* 0x000fc400078f58ff */
[----:B------:R-:W-:-:S03]  /*00f0*/  LEA.HI R5, R5, R2, RZ, 0x6 ;  /* 0x0000000205057211 */ /* 0x000fc600078f30ff */
[----:B------:R-:W-:Y:S01]  /*0100*/  IMAD.SHL.U32 R10, R9, 0x4, RZ ;  /* 0x00000004090a7824 */ /* 0x000fe200078e00ff */
[----:B------:R-:W-:Y:S02]  /*0110*/  SHF.R.S32.HI R4, RZ, 0x6, R5 ;  /* 0x00000006ff047819 */ /* 0x000fe40000011405 */
[----:B------:R-:W-:Y:S02]  /*0120*/  LOP3.LUT R29, R5, 0xffffffc0, RZ, 0xc0, !PT ;  /* 0xffffffc0051d7812 */ /* 0x000fe400078ec0ff */
[----:B------:R-:W-:Y:S02]  /*0130*/  LEA.HI R8, R4, R4, RZ, 0x5 ;  /* 0x0000000404087211 */ /* 0x000fe400078f28ff */
[----:B------:R-:W-:Y:S01]  /*0140*/  LOP3.LUT R10, R10, 0xffffe000, RZ, 0xc0, !PT ;  /* 0xffffe0000a0a7812 */ /* 0x000fe200078ec0ff */
[----:B------:R-:W-:Y:S01]  /*0150*/  IMAD.IADD R29, R2, 0x1, -R29 ;  /* 0x00000001021d7824 */ /* 0x000fe200078e0a1d */
[----:B------:R-:W-:-:S05]  /*0160*/  LOP3.LUT R9, R8, 0x1ffffe0, RZ, 0xc0, !PT ;  /* 0x01ffffe008097812 */ /* 0x000fca00078ec0ff */
[----:B------:R-:W-:-:S04]  /*0170*/  IMAD.IADD R9, R4, 0x1, -R9 ;  /* 0x0000000104097824 */ /* 0x000fc800078e0a09 */
[----:B------:R-:W-:-:S04]  /*0180*/  IMAD R34, R9, 0x80, R10 ;  /* 0x0000008009227824 */ /* 0x000fc800078e020a */
[--C-:B------:R-:W-:Y:S01]  /*0190*/  IMAD.IADD R17, R29, 0x1, R34.reuse ;  /* 0x000000011d117824 */ /* 0x100fe200078e0222 */
[----:B------:R-:W-:Y:S02]  /*01a0*/  SHF.R.S32.HI R26, RZ, 0x1f, R34 ;  /* 0x0000001fff1a7819 */ /* 0x000fe40000011422 */
[----:B------:R-:W-:Y:S01]  /*01b0*/  IADD3 R4, P0, R29, R34, RZ ;  /* 0x000000221d047210 */ /* 0x000fe20007f1e0ff */
[----:B--2---:R-:W-:-:S03]  /*01c0*/  IMAD.WIDE R16, R17, 0x4, R6 ;  /* 0x0000000411107825 */ /* 0x004fc600078e0206 */
[----:B------:R-:W-:Y:S02]  /*01d0*/  LEA.HI.X.SX32 R5, R29, R26, 0x1, P0 ;  /* 0x0000001a1d057211 */ /* 0x000fe400000f0eff */
[C---:B------:R-:W-:Y:S01]  /*01e0*/  LEA R12, P0, R4.reuse, UR4, 0x2 ;  /* 0x00000004040c7c11 */ /* 0x040fe2000f8010ff */
[----:B------:R-:W2:Y:S03]  /*01f0*/  LDG.E.128 R16, desc[UR6][R16.64] ;  /* 0x0000000610107981 */ /* 0x000ea6000c1e1d00 */
[----:B------:R-:W-:Y:S01]  /*0200*/  LEA.HI.X R13, R4, UR5, R5, 0x2, P0 ;  /* 0x00000005040d7c11 */ /* 0x000fe200080f1405 */
[----:B------:R-:W-:-:S05]  /*0210*/  VIADD R22, R34, 0x1000 ;  /* 0x0000100022167836 */ /* 0x000fca0000000000 */
[----:B------:R-:W2:Y:S01]  /*0220*/  LDG.E.128 R12, desc[UR6][R12.64+0x100] ;  /* 0x000100060c0c7981 */ /* 0x000ea2000c1e1d00 */
[----:B------:R-:W-:-:S04]  /*0230*/  IMAD.IADD R9, R29, 0x1, R22 ;  /* 0x000000011d097824 */ /* 0x000fc800078e0216 */
[----:B------:R-:W-:-:S06]  /*0240*/  IMAD.WIDE R8, R9, 0x4, R6 ;  /* 0x0000000409087825 */ /* 0x000fcc00078e0206 */
[----:B------:R-:W3:Y:S01]  /*0250*/  LDG.E.128 R8, desc[UR6][R8.64] ;  /* 0x0000000608087981 */ /* 0x000ee2000c1e1d00 */
[----:B------:R-:W-:-:S04]  /*0260*/  LOP3.LUT R24, R3, 0x4, R24, 0xfe, !PT ;  /* 0x0000000403187812 */ /* 0x000fc800078efe18 */
[----:B------:R-:W-:-:S04]  /*0270*/  LEA.HI R23, R23, R24, RZ, 0x6 ;  /* 0x0000001817177211 */ /* 0x000fc800078f30ff */
[----:B------:R-:W-:-:S05]  /*0280*/  LOP3.LUT R25, R23, 0xffffffc0, RZ, 0xc0, !PT ;  /* 0xffffffc017197812 */ /* 0x000fca00078ec0ff */
[----:B------:R-:W-:Y:S02]  /*0290*/  IMAD.IADD R25, R24, 0x1, -R25 ;  /* 0x0000000118197824 */ /* 0x000fe400078e0a19 */
[----:B------:R-:W-:Y:S01]  /*02a0*/  VIADD R30, R34, 0x1040 ;  /* 0x00001040221e7836 */ /* 0x000fe20000000000 */
[----:B--2---:R-:W-:Y:S02]  /*02b0*/  FSETP.GT.AND P5, PT, R15, R19, PT ;  /* 0x000000130f00720b */ /* 0x004fe40003fa4000 */
[----:B------:R-:W-:Y:S02]  /*02c0*/  FSETP.GT.AND P2, PT, R14, R18, PT ;  /* 0x000000120e00720b */ /* 0x000fe40003f44000 */
[----:B------:R-:W-:Y:S02]  /*02d0*/  FSETP.GT.AND P3, PT, R12, R16, PT ;  /* 0x000000100c00720b */ /* 0x000fe40003f64000 */
[----:B------:R-:W-:Y:S02]  /*02e0*/  FSETP.GT.AND P4, PT, R13, R17, PT ;  /* 0x000000110d00720b */ /* 0x000fe40003f84000 */
[----:B------:R-:W-:-:S02]  /*02f0*/  FSETP.NAN.AND P1, PT, R15, R15, PT ;  /* 0x0000000f0f00720b */ /* 0x000fc40003f28000 */
[----:B------:R-:W-:-:S03]  /*0300*/  FSETP.NAN.AND P0, PT, R14, R14, PT ;  /* 0x0000000e0e00720b */ /* 0x000fc60003f08000 */
[----:B------:R-:W-:Y:S02]  /*0310*/  @!P5 SEL R15, R15, R19, P1 ;  /* 0x000000130f0fd207 */ /* 0x000fe40000800000 */
[----:B------:R-:W-:Y:S02]  /*0320*/  @!P2 SEL R14, R14, R18, P0 ;  /* 0x000000120e0ea207 */ /* 0x000fe40000000000 */
[----:B---3--:R-:W-:Y:S02]  /*0330*/  FSETP.NAN.AND P1, PT, R8, R8, PT ;  /* 0x000000080800720b */ /* 0x008fe40003f28000 */
[----:B------:R-:W-:Y:S02]  /*0340*/  FSETP.NAN.AND P0, PT, R12, R12, PT ;  /* 0x0000000c0c00720b */ /* 0x000fe40003f08000 */
[----:B------:R-:W-:Y:S02]  /*0350*/  P2R R5, PR, RZ, 0x4 ;  /* 0x00000004ff057803 */ /* 0x000fe40000000000 */
[----:B------:R-:W-:-:S02]  /*0360*/  FSETP.NAN.AND P2, PT, R13, R13, PT ;  /* 0x0000000d0d00720b */ /* 0x000fc40003f48000 */
[----:B------:R-:W-:Y:S02]  /*0370*/  @!P3 SEL R12, R12, R16, P0 ;  /* 0x000000100c0cb207 */ /* 0x000fe40000000000 */
[----:B------:R-:W-:Y:S02]  /*0380*/  FSETP.NAN.AND P0, PT, R9, R9, PT ;  /* 0x000000090900720b */ /* 0x000fe40003f08000 */
[----:B------:R-:W-:Y:S02]  /*0390*/  @!P4 SEL R13, R13, R17, P2 ;  /* 0x000000110d0dc207 */ /* 0x000fe40001000000 */
[----:B------:R-:W-:-:S04]  /*03a0*/  FSETP.GEU.AND P2, PT, R12, R8, PT ;  /* 0x000000080c00720b */ /* 0x000fc80003f4e000 */
[----:B------:R-:W-:Y:S02]  /*03b0*/  P2R R23, PR, RZ, 0x4 ;  /* 0x00000004ff177803 */ /* 0x000fe40000000000 */
[----:B------:R-:W-:Y:S02]  /*03c0*/  @!P1 SEL R8, R8, R12, !P2 ;  /* 0x0000000c08089207 */ /* 0x000fe40005000000 */
[----:B------:R-:W-:-:S04]  /*03d0*/  FSETP.GEU.AND P2, PT, R13, R9, PT ;  /* 0x000000090d00720b */ /* 0x000fc80003f4e000 */
[----:B------:R-:W-:Y:S02]  /*03e0*/  @!P0 SEL R9, R9, R13, !P2 ;  /* 0x0000000d09098207 */ /* 0x000fe40005000000 */
[----:B------:R-:W-:-:S04]  /*03f0*/  IADD3 R12, P0, R25, R34, RZ ;  /* 0x00000022190c7210 */ /* 0x000fc80007f1e0ff */
[----:B------:R-:W-:Y:S02]  /*0400*/  LEA.HI.X.SX32 R13, R25, R26, 0x1, P0 ;  /* 0x0000001a190d7211 */ /* 0x000fe400000f0eff */
[----:B------:R-:W-:-:S04]  /*0410*/  LEA R36, P0, R12, UR4, 0x2 ;  /* 0x000000040c247c11 */ /* 0x000fc8000f8010ff */
[----:B------:R-:W-:Y:S02]  /*0420*/  LEA.HI.X R37, R12, UR5, R13, 0x2, P0 ;  /* 0x000000050c257c11 */ /* 0x000fe400080f140d */
[-C--:B------:R-:W-:Y:S02]  /*0430*/  FSETP.NAN.AND P0, PT, R10, R10.reuse, PT ;  /* 0x0000000a0a00720b */ /* 0x080fe40003f08000 */
[----:B------:R-:W-:Y:S01]  /*0440*/  FSETP.GEU.AND P1, PT, R14, R10, PT ;  /* 0x0000000a0e00720b */ /* 0x000fe20003f2e000 */
[----:B------:R-:W-:-:S10]  /*0450*/  IMAD.IADD R17, R29, 0x1, R30 ;  /* 0x000000011d117824 */ /* 0x000fd400078e021e */
[----:B------:R-:W-:Y:S02]  /*0460*/  @!P0 SEL R10, R10, R14, !P1 ;  /* 0x0000000e0a0a8207 */ /* 0x000fe40004800000 */
[-C--:B------:R-:W-:Y:S01]  /*0470*/  FSETP.NAN.AND P0, PT, R11, R11.reuse, PT ;  /* 0x0000000b0b00720b */ /* 0x080fe20003f08000 */
[----:B------:R-:W-:Y:S01]  /*0480*/  IMAD.WIDE R16, R17, 0x4, R6 ;  /* 0x0000000411107825 */ /* 0x000fe200078e0206 */
[----:B------:R-:W-:Y:S02]  /*0490*/  P2R R26, PR, RZ, 0x2 ;  /* 0x00000002ff1a7803 */ /* 0x000fe40000000000 */
[----:B------:R-:W-:-:S09]  /*04a0*/  FSETP.GEU.AND P1, PT, R15, R11, PT ;  /* 0x0000000b0f00720b */ /* 0x000fd20003f2e000 */
[----:B------:R-:W-:Y:S02]  /*04b0*/  @!P0 SEL R11, R11, R15, !P1 ;  /* 0x0000000f0b0b8207 */ /* 0x000fe40004800000 */
[----:B------:R1:W2:Y:S01]  /*04c0*/  LDG.E.128 R12, desc[UR6][R16.64] ;  /* 0x00000006100c7981 */ /* 0x0002a2000c1e1d00 */
[----:B------:R-:W-:Y:S01]  /*04d0*/  P2R R27, PR, RZ, 0x2 ;  /* 0x00000002ff1b7803 */ /* 0x000fe20000000000 */
[----:B-1----:R-:W-:-:S04]  /*04e0*/  IMAD.IADD R17, R25, 0x1, R34 ;  /* 0x0000000119117824 */ /* 0x002fc800078e0222 */
[----:B------:R-:W-:-:S06]  /*04f0*/  IMAD.WIDE R16, R17, 0x4, R6 ;  /* 0x0000000411107825 */ /* 0x000fcc00078e0206 */
[----:B------:R-:W3:Y:S01]  /*0500*/  LDG.E.128 R16, desc[UR6][R16.64] ;  /* 0x0000000610107981 */ /* 0x000ee2000c1e1d00 */
[-C--:B--2---:R-:W-:Y:S02]  /*0510*/  FSETP.NAN.AND P0, PT, R15, R15.reuse, PT ;  /* 0x0000000f0f00720b */ /* 0x084fe40003f08000 */
[----:B------:R-:W-:-:S11]  /*0520*/  FSETP.GEU.AND P1, PT, R11, R15, PT ;  /* 0x0000000f0b00720b */ /* 0x000fd60003f2e000 */
[----:B------:R-:W-:Y:S02]  /*0530*/  @!P0 SEL R15, R15, R11, !P1 ;  /* 0x0000000b0f0f8207 */ /* 0x000fe40004800000 */
[-C--:B------:R-:W-:Y:S02]  /*0540*/  FSETP.NAN.AND P0, PT, R14, R14.reuse, PT ;  /* 0x0000000e0e00720b */ /* 0x080fe40003f08000 */
[----:B------:R-:W-:Y:S02]  /*0550*/  P2R R28, PR, RZ, 0x2 ;  /* 0x00000002ff1c7803 */ /* 0x000fe40000000000 */
[----:B------:R-:W-:-:S09]  /*0560*/  FSETP.GEU.AND P1, PT, R10, R14, PT ;  /* 0x0000000e0a00720b */ /* 0x000fd20003f2e000 */
        /* <DEDUP_REMOVED lines=9> */
[----:B------:R-:W3:Y:S01]  /*0600*/  LDG.E.128 R8, desc[UR6][R36.64+0x100] ;  /* 0x0001000624087981 */ /* 0x000ee2000c1e1d00 */
[----:B------:R-:W-:Y:S02]  /*0610*/  P2R R32, PR, RZ, 0x2 ;  /* 0x00000002ff207803 */ /* 0x000fe40000000000 */
[C---:B---3--:R-:W-:Y:S02]  /*0620*/  FSETP.GT.AND P1, PT, R9.reuse, R17, PT ;  /* 0x000000110900720b */ /* 0x048fe40003f24000 */
[----:B------:R-:W-:Y:S02]  /*0630*/  FSETP.NAN.AND P0, PT, R9, R9, PT ;  /* 0x000000090900720b */ /* 0x000fe40003f08000 */
[----:B------:R-:W-:-:S09]  /*0640*/  P2R R33, PR, RZ, 0x2 ;  /* 0x00000002ff217803 */ /* 0x000fd20000000000 */
[----:B------:R-:W-:Y:S02]  /*0650*/  @!P1 SEL R9, R9, R17, P0 ;  /* 0x0000001109099207 */ /* 0x000fe40000000000 */
[C---:B------:R-:W-:Y:S02]  /*0660*/  FSETP.GT.AND P1, PT, R10.reuse, R18, PT ;  /* 0x000000120a00720b */ /* 0x040fe40003f24000 */
[----:B------:R-:W-:Y:S02]  /*0670*/  FSETP.NAN.AND P0, PT, R10, R10, PT ;  /* 0x0000000a0a00720b */ /* 0x000fe40003f08000 */
[----:B------:R-:W-:-:S09]  /*0680*/  P2R R34, PR, RZ, 0x2 ;  /* 0x00000002ff227803 */ /* 0x000fd20000000000 */
[----:B------:R-:W-:Y:S02]  /*0690*/  @!P1 SEL R10, R10, R18, P0 ;  /* 0x000000120a0a9207 */ /* 0x000fe40000000000 */
[C---:B------:R-:W-:Y:S02]  /*06a0*/  FSETP.GT.AND P1, PT, R11.reuse, R19, PT ;  /* 0x000000130b00720b */ /* 0x040fe40003f24000 */
[----:B------:R-:W-:Y:S02]  /*06b0*/  FSETP.NAN.AND P0, PT, R11, R11, PT ;  /* 0x0000000b0b00720b */ /* 0x000fe40003f08000 */
[----:B------:R-:W-:-:S09]  /*06c0*/  P2R R35, PR, RZ, 0x2 ;  /* 0x00000002ff237803 */ /* 0x000fd20000000000 */
[----:B------:R-:W-:Y:S02]  /*06d0*/  @!P1 SEL R11, R11, R19, P0 ;  /* 0x000000130b0b9207 */ /* 0x000fe40000000000 */
[C---:B------:R-:W-:Y:S01]  /*06e0*/  FSETP.GT.AND P1, PT, R8.reuse, R16, PT ;  /* 0x000000100800720b */ /* 0x040fe20003f24000 */
[----:B------:R-:W-:Y:S01]  /*06f0*/  IMAD.IADD R17, R25, 0x1, R22 ;  /* 0x0000000119117824 */ /* 0x000fe200078e0216 */
[----:B------:R-:W-:-:S11]  /*0700*/  FSETP.NAN.AND P0, PT, R8, R8, PT ;  /* 0x000000080800720b */ /* 0x000fd60003f08000 */
[----:B------:R-:W-:Y:S01]  /*0710*/  @!P1 SEL R8, R8, R16, P0 ;  /* 0x0000001008089207 */ /* 0x000fe20000000000 */
[----:B------:R-:W-:-:S06]  /*0720*/  IMAD.WIDE R16, R17, 0x4, R6 ;  /* 0x0000000411107825 */ /* 0x000fcc00078e0206 */
[----:B------:R-:W2:Y:S01]  /*0730*/  LDG.E.128 R16, desc[UR6][R16.64] ;  /* 0x0000000610107981 */ /* 0x000ea2000c1e1d00 */
[----:B------:R-:W-:Y:S02]  /*0740*/  P2R R36, PR, RZ, 0x2 ;  /* 0x00000002ff247803 */ /* 0x000fe40000000000 */
[----:B------:R-:W-:Y:S02]  /*0750*/  P2R R24, PR, RZ, 0x4 ;  /* 0x00000004ff187803 */ /* 0x000fe40000000000 */
[----:B------:R-:W-:Y:S02]  /*0760*/  P2R R4, PR, RZ, 0x20 ;  /* 0x00000020ff047803 */ /* 0x000fe40000000000 */
[-C--:B--2---:R-:W-:Y:S02]  /*0770*/  FSETP.NAN.AND P0, PT, R19, R19.reuse, PT ;  /* 0x000000131300720b */ /* 0x084fe40003f08000 */
[----:B------:R-:W-:-:S04]  /*0780*/  FSETP.GEU.AND P1, PT, R11, R19, PT ;  /* 0x000000130b00720b */ /* 0x000fc80003f2e000 */
[----:B------:R-:W-:-:S07]  /*0790*/  P2R R22, PR, RZ, 0x2 ;  /* 0x00000002ff167803 */ /* 0x000fce0000000000 */
[----:B------:R-:W-:Y:S02]  /*07a0*/  @!P0 SEL R19, R19, R11, !P1 ;  /* 0x0000000b13138207 */ /* 0x000fe40004800000 */
[-C--:B------:R-:W-:Y:S02]  /*07b0*/  FSETP.NAN.AND P1, PT, R18, R18.reuse, PT ;  /* 0x000000121200720b */ /* 0x080fe40003f28000 */
[----:B------:R-:W-:-:S11]  /*07c0*/  FSETP.GEU.AND P0, PT, R10, R18, PT ;  /* 0x000000120a00720b */ /* 0x000fd60003f0e000 */
[----:B------:R-:W-:Y:S02]  /*07d0*/  @!P1 SEL R18, R18, R10, !P0 ;  /* 0x0000000a12129207 */ /* 0x000fe40004000000 */
[----:B------:R-:W-:Y:S02]  /*07e0*/  P2R R10, PR, RZ, 0x1 ;  /* 0x00000001ff0a7803 */ /* 0x000fe40000000000 */
[----:B------:R-:W-:-:S04]  /*07f0*/  ISETP.NE.AND P0, PT, R22, RZ, PT ;  /* 0x000000ff1600720c */ /* 0x000fc80003f05270 */
        /* <DEDUP_REMOVED lines=15> */
[----:B------:R-:W-:Y:S01]  /*08f0*/  ISETP.NE.AND P0, PT, R5, RZ, PT ;  /* 0x000000ff0500720c */ /* 0x000fe20003f05270 */
[----:B------:R-:W-:-:S04]  /*0900*/  IMAD.IADD R5, R25, 0x1, R30 ;  /* 0x0000000119057824 */ /* 0x000fc800078e021e */
[----:B------:R-:W-:-:S06]  /*0910*/  IMAD.WIDE R4, R5, 0x4, R6 ;  /* 0x0000000405047825 */ /* 0x000fcc00078e0206 */
[----:B------:R-:W2:Y:S01]  /*0920*/  LDG.E.128 R4, desc[UR6][R4.64] ;  /* 0x0000000604047981 */ /* 0x000ea2000c1e1d00 */
[-C--:B------:R-:W-:Y:S02]  /*0930*/  FSETP.NAN.AND P2, PT, R17, R17.reuse, PT ;  /* 0x000000111100720b */ /* 0x080fe40003f48000 */
[----:B------:R-:W-:Y:S02]  /*0940*/  P2R R21, PR, RZ, 0x8 ;  /* 0x00000008ff157803 */ /* 0x000fe40000000000 */
[----:B------:R-:W-:Y:S02]  /*0950*/  FSETP.NAN.AND P3, PT, R16, R16, PT ;  /* 0x000000101000720b */ /* 0x000fe40003f68000 */
[----:B------:R-:W-:Y:S02]  /*0960*/  P2R R20, PR, RZ, 0x10 ;  /* 0x00000010ff147803 */ /* 0x000fe40000000000 */
[----:B------:R-:W-:Y:S02]  /*0970*/  FSETP.GEU.AND P1, PT, R9, R17, PT ;  /* 0x000000110900720b */ /* 0x000fe40003f2e000 */
[----:B------:R-:W-:-:S03]  /*0980*/  P2R R37, PR, RZ, 0x1 ;  /* 0x00000001ff257803 */ /* 0x000fc60000000000 */
[----:B------:R-:W-:Y:S02]  /*0990*/  @!P2 SEL R17, R17, R9, !P1 ;  /* 0x000000091111a207 */ /* 0x000fe40004800000 */
[----:B------:R-:W-:Y:S02]  /*09a0*/  FSETP.GEU.AND P2, PT, R8, R16, PT ;  /* 0x000000100800720b */ /* 0x000fe40003f4e000 */
[----:B------:R-:W-:Y:S02]  /*09b0*/  ISETP.NE.AND P0, PT, R20, RZ, PT ;  /* 0x000000ff1400720c */ /* 0x000fe40003f05270 */
[----:B------:R-:W-:Y:S02]  /*09c0*/  @!P3 SEL R16, R16, R8, !P2 ;  /* 0x000000081010b207 */ /* 0x000fe40005000000 */
[----:B------:R-:W-:Y:S02]  /*09d0*/  P2R R20, PR, RZ, 0x1 ;  /* 0x00000001ff147803 */ /* 0x000fe40000000000 */
[----:B------:R-:W-:-:S04]  /*09e0*/  ISETP.NE.AND P0, PT, R21, RZ, PT ;  /* 0x000000ff1500720c */ /* 0x000fc80003f05270 */
[----:B------:R-:W-:Y:S02]  /*09f0*/  P2R R21, PR, RZ, 0x1 ;  /* 0x00000001ff157803 */ /* 0x000fe40000000000 */
        /* <DEDUP_REMOVED lines=8> */
[----:B------:R-:W1:Y:S01]  /*0a80*/  S2UR UR5, SR_CgaCtaId ;  /* 0x00000000000579c3 */ /* 0x000e620000008800 */
[----:B------:R-:W-:Y:S01]  /*0a90*/  UMOV UR4, 0x400 ;  /* 0x0000040000047882 */ /* 0x000fe20000000000 */
[----:B------:R-:W-:Y:S01]  /*0aa0*/  IMAD.SHL.U32 R0, R0, 0x4, RZ ;  /* 0x0000000400007824 */ /* 0x000fe200078e00ff */
[----:B-1----:R-:W-:-:S04]  /*0ab0*/  UPRMT UR4, UR5, 0x654, UR4 ;  /* 0x0000065405047896 */ /* 0x002fc80008000004 */
[----:B------:R-:W-:-:S04]  /*0ac0*/  LOP3.LUT R0, R0, 0x1fc, RZ, 0xc0, !PT ;  /* 0x000001fc00007812 */ /* 0x000fc800078ec0ff */
[----:B------:R-:W-:Y:S02]  /*0ad0*/  LEA R30, R0, UR4, 0x2 ;  /* 0x00000004001e7c11 */ /* 0x000fe4000f8e10ff */
[-C--:B--2---:R-:W-:Y:S02]  /*0ae0*/  FSETP.NAN.AND P4, PT, R7, R7.reuse, PT ;  /* 0x000000070700720b */ /* 0x084fe40003f88000 */
[----:B------:R-:W-:Y:S02]  /*0af0*/  FSETP.NAN.AND P5, PT, R6, R6, PT ;  /* 0x000000060600720b */ /* 0x000fe40003fa8000 */
[----:B------:R-:W-:Y:S02]  /*0b00*/  FSETP.GEU.AND P3, PT, R19, R7, PT ;  /* 0x000000071300720b */ /* 0x000fe40003f6e000 */
[----:B------:R-:W-:Y:S02]  /*0b10*/  FSETP.NAN.AND P6, PT, R5, R5, PT ;  /* 0x000000050500720b */ /* 0x000fe40003fc8000 */
[----:B------:R-:W-:-:S05]  /*0b20*/  FSETP.NAN.AND P0, PT, R4, R4, PT ;  /* 0x000000040400720b */ /* 0x000fca0003f08000 */
[----:B------:R-:W-:Y:S02]  /*0b30*/  @!P4 SEL R7, R7, R19, !P3 ;  /* 0x000000130707c207 */ /* 0x000fe40005800000 */
[----:B------:R-:W-:-:S04]  /*0b40*/  FSETP.GEU.AND P4, PT, R18, R6, PT ;  /* 0x000000061200720b */ /* 0x000fc80003f8e000 */
[----:B------:R-:W-:Y:S02]  /*0b50*/  @!P5 SEL R6, R6, R18, !P4 ;  /* 0x000000120606d207 */ /* 0x000fe40006000000 */
[----:B------:R-:W-:-:S04]  /*0b60*/  FSETP.GEU.AND P5, PT, R17, R5, PT ;  /* 0x000000051100720b */ /* 0x000fc80003fae000 */
[----:B------:R-:W-:Y:S02]  /*0b70*/  @!P6 SEL R5, R5, R17, !P5 ;  /* 0x000000110505e207 */ /* 0x000fe40006800000 */
[----:B------:R-:W-:-:S04]  /*0b80*/  FSETP.GEU.AND P6, PT, R16, R4, PT ;  /* 0x000000041000720b */ /* 0x000fc80003fce000 */
[----:B------:R-:W-:Y:S02]  /*0b90*/  @!P0 SEL R4, R4, R16, !P6 ;  /* 0x0000001004048207 */ /* 0x000fe40007000000 */
[----:B------:R-:W-:-:S04]  /*0ba0*/  ISETP.NE.AND P0, PT, R21, RZ, PT ;  /* 0x000000ff1500720c */ /* 0x000fc80003f05270 */
[----:B------:R-:W-:Y:S02]  /*0bb0*/  SEL R8, RZ, 0x1, !P0 ;  /* 0x00000001ff087807 */ /* 0x000fe40004000000 */
        /* <DEDUP_REMOVED lines=11> */
[----:B------:R-:W-:Y:S02]  /*0c70*/  SEL R8, R8, 0x2, P0 ;  /* 0x0000000208087807 */ /* 0x000fe40000000000 */
[----:B------:R-:W-:-:S04]  /*0c80*/  ISETP.NE.AND P0, PT, R24, RZ, PT ;  /* 0x000000ff1800720c */ /* 0x000fc80003f05270 */
[----:B------:R-:W-:Y:S02]  /*0c90*/  SEL R16, R16, 0x2, P0 ;  /* 0x0000000210107807 */ /* 0x000fe40000000000 */
[----:B------:R-:W-:-:S04]  /*0ca0*/  ISETP.NE.AND P0, PT, R26, RZ, PT ;  /* 0x000000ff1a00720c */ /* 0x000fc80003f05270 */
[----:B------:R-:W-:Y:S02]  /*0cb0*/  SEL R18, R18, 0x2, P0 ;  /* 0x0000000212127807 */ /* 0x000fe40000000000 */
[----:B------:R-:W-:Y:S02]  /*0cc0*/  ISETP.NE.AND P0, PT, R22, RZ, PT ;  /* 0x000000ff1600720c */ /* 0x000fe40003f05270 */
[----:B------:R-:W-:Y:S01]  /*0cd0*/  SEL R21, R18, 0x3, P1 ;  /* 0x0000000312157807 */ /* 0x000fe20000800000 */
[----:B------:R-:W1:Y:S01]  /*0ce0*/  LDC.64 R22, c[0x0][0x218] ;  /* 0x00008600ff167b82 */ /* 0x000e620000000a00 */
[----:B------:R-:W-:Y:S02]  /*0cf0*/  SEL R17, R17, 0x2, P0 ;  /* 0x0000000211117807 */ /* 0x000fe40000000000 */
[----:B------:R-:W-:-:S04]  /*0d00*/  ISETP.NE.AND P1, PT, R29, RZ, PT ;  /* 0x000000ff1d00720c */ /* 0x000fc80003f25270 */
[----:B------:R-:W-:Y:S02]  /*0d10*/  SEL R26, R17, 0x3, P1 ;  /* 0x00000003111a7807 */ /* 0x000fe40000800000 */
[----:B------:R-:W-:-:S04]  /*0d20*/  ISETP.NE.AND P1, PT, R31, RZ, PT ;  /* 0x000000ff1f00720c */ /* 0x000fc80003f25270 */
[----:B------:R-:W-:Y:S02]  /*0d30*/  SEL R24, R16, 0x3, P1 ;  /* 0x0000000310187807 */ /* 0x000fe40000800000 */
[----:B------:R-:W-:-:S04]  /*0d40*/  ISETP.NE.AND P1, PT, R32, RZ, PT ;  /* 0x000000ff2000720c */ /* 0x000fc80003f25270 */
[----:B------:R-:W-:Y:S02]  /*0d50*/  SEL R27, R8, 0x3, P1 ;  /* 0x00000003081b7807 */ /* 0x000fe40000800000 */
[----:B------:R-:W2:Y:S01]  /*0d60*/  S2R R8, SR_TID.X ;  /* 0x0000000000087919 */ /* 0x000ea20000002100 */
[----:B------:R-:W-:Y:S01]  /*0d70*/  ISETP.NE.AND P0, PT, R11, RZ, PT ;  /* 0x000000ff0b00720c */ /* 0x000fe20003f05270 */
[----:B--2---:R-:W-:-:S05]  /*0d80*/  IMAD.SHL.U32 R8, R8, 0x8, RZ ;  /* 0x0000000808087824 */ /* 0x004fca00078e00ff */
[----:B------:R-:W-:-:S04]  /*0d90*/  LOP3.LUT R8, R8, 0x3f8, RZ, 0xc0, !PT ;  /* 0x000003f808087812 */ /* 0x000fc800078ec0ff */
[----:B------:R-:W-:Y:S01]  /*0da0*/  LEA R29, R8, UR4, 0x2 ;  /* 0x00000004081d7c11 */ /* 0x000fe2000f8e10ff */
[----:B------:R-:W-:-:S04]  /*0db0*/  ULDC.64 UR4, c[0x0][0x218] ;  /* 0x0000860000047ab9 */ /* 0x000fc80000000a00 */
[----:B------:R-:W-:Y:S04]  /*0dc0*/  STS.128 [R29], R12 ;  /* 0x0000000c1d007388 */ /* 0x000fe80000000c00 */
[----:B------:R2:W-:Y:S01]  /*0dd0*/  STS.128 [R29+0x10], R4 ;  /* 0x000010041d007388 */ /* 0x0005e20000000c00 */
[----:B------:R-:W-:Y:S01]  /*0de0*/  SEL R19, R19, 0x2, P0 ;  /* 0x0000000213137807 */ /* 0x000fe20000000000 */
[----:B------:R-:W-:Y:S01]  /*0df0*/  BAR.SYNC.DEFER_BLOCKING 0x0 ;  /* 0x0000000000007b1d */ /* 0x000fe20000010000 */
[----:B------:R-:W-:Y:S02]  /*0e00*/  ISETP.NE.AND P0, PT, R10, RZ, PT ;  /* 0x000000ff0a00720c */ /* 0x000fe40003f05270 */
[----:B------:R-:W-:Y:S02]  /*0e10*/  ISETP.NE.AND P1, PT, R9, RZ, PT ;  /* 0x000000ff0900720c */ /* 0x000fe40003f25270 */
[----:B------:R-:W-:-:S02]  /*0e20*/  SEL R25, R19, 0x3, P3 ;  /* 0x0000000313197807 */ /* 0x000fc40001800000 */
[----:B------:R-:W-:Y:S01]  /*0e30*/  SEL R20, R20, 0x2, P0 ;  /* 0x0000000214147807 */ /* 0x000fe20000000000 */
[----:B------:R-:W3:Y:S04]  /*0e40*/  LDS.128 R8, [R30] ;  /* 0x000000001e087984 */ /* 0x000ee80000000c00 */
[----:B------:R-:W4:Y:S01]  /*0e50*/  LDS.128 R16, [R30+0x800] ;  /* 0x000800001e107984 */ /* 0x000f220000000c00 */
[----:B------:R-:W-:Y:S02]  /*0e60*/  ISETP.NE.AND P0, PT, R36, RZ, PT ;  /* 0x000000ff2400720c */ /* 0x000fe40003f05270 */
[----:B------:R-:W-:Y:S02]  /*0e70*/  ISETP.NE.AND P3, PT, R33, RZ, PT ;  /* 0x000000ff2100720c */ /* 0x000fe40003f65270 */
[----:B------:R-:W-:-:S02]  /*0e80*/  PRMT R21, R26, 0x3340, R21 ;  /* 0x000033401a157816 */ /* 0x000fc40000000015 */
[----:B------:R-:W-:Y:S02]  /*0e90*/  SEL R28, R20, 0x3, P4 ;  /* 0x00000003141c7807 */ /* 0x000fe40002000000 */
[----:B------:R-:W-:Y:S02]  /*0ea0*/  SEL R26, RZ, 0x1, !P3 ;  /* 0x00000001ff1a7807 */ /* 0x000fe40005800000 */
[----:B------:R-:W-:Y:S02]  /*0eb0*/  SEL R20, RZ, 0x1, !P0 ;  /* 0x00000001ff147807 */ /* 0x000fe40004000000 */
[----:B------:R-:W-:Y:S02]  /*0ec0*/  SEL R26, R26, 0x2, P1 ;  /* 0x000000021a1a7807 */ /* 0x000fe40000800000 */
[----:B------:R-:W-:Y:S02]  /*0ed0*/  SEL R20, R20, 0x2, P2 ;  /* 0x0000000214147807 */ /* 0x000fe40001000000 */
[----:B--2---:R-:W-:-:S02]  /*0ee0*/  LOP3.LUT R5, R3, R0, RZ, 0xfc, !PT ;  /* 0x0000000003057212 */ /* 0x004fc400078efcff */
[----:B------:R-:W-:Y:S02]  /*0ef0*/  SEL R26, R26, 0x3, P5 ;  /* 0x000000031a1a7807 */ /* 0x000fe40002800000 */
[----:B------:R-:W-:Y:S02]  /*0f00*/  SEL R7, R20, 0x3, P6 ;  /* 0x0000000314077807 */ /* 0x000fe40003000000 */
[----:B------:R-:W-:Y:S02]  /*0f10*/  SHF.R.S32.HI R0, RZ, 0x1f, R3 ;  /* 0x0000001fff007819 */ /* 0x000fe40000011403 */
[----:B------:R-:W-:Y:S02]  /*0f20*/  LEA R4, P0, R5, UR4, 0x2 ;  /* 0x0000000405047c11 */ /* 0x000fe4000f8010ff */
[----:B------:R-:W-:Y:S02]  /*0f30*/  PRMT R24, R27, 0x3340, R24 ;  /* 0x000033401b187816 */ /* 0x000fe40000000018 */
[----:B------:R-:W-:-:S02]  /*0f40*/  PRMT R25, R28, 0x3340, R25 ;  /* 0x000033401c197816 */ /* 0x000fc40000000019 */
[----:B------:R-:W-:Y:S02]  /*0f50*/  IADD3 R6, P1, R2, UR8, RZ ;  /* 0x0000000802067c10 */ /* 0x000fe4000ff3e0ff */
[----:B------:R-:W-:Y:S01]  /*0f60*/  PRMT R26, R7, 0x3340, R26 ;  /* 0x00003340071a7816 */ /* 0x000fe2000000001a */
[C---:B-1----:R-:W-:Y:S01]  /*0f70*/  IMAD.WIDE R22, R5.reuse, 0x4, R22 ;  /* 0x0000000405167825 */ /* 0x042fe200078e0216 */
[----:B------:R-:W-:Y:S02]  /*0f80*/  LEA.HI.X R5, R5, UR5, R0, 0x2, P0 ;  /* 0x0000000505057c11 */ /* 0x000fe400080f1400 */
[----:B------:R-:W-:Y:S02]  /*0f90*/  LEA.HI.X.SX32 R7, R2, UR9, 0x1, P1 ;  /* 0x0000000902077c11 */ /* 0x000fe400088f0eff */
[----:B------:R-:W-:Y:S02]  /*0fa0*/  PRMT R24, R24, 0x5410, R21 ;  /* 0x0000541018187816 */ /* 0x000fe40000000015 */
[----:B------:R-:W-:Y:S01]  /*0fb0*/  PRMT R25, R26, 0x5410, R25 ;  /* 0x000054101a197816 */ /* 0x000fe20000000019 */
[----:B---3--:R-:W-:Y:S04]  /*0fc0*/  STG.E.128 desc[UR6][R22.64], R8 ;  /* 0x0000000816007986 */ /* 0x008fe8000c101d06 */
[----:B----4-:R-:W-:Y:S04]  /*0fd0*/  STG.E.128 desc[UR6][R4.64+0x800], R16 ;  /* 0x0008001004007986 */ /* 0x010fe8000c101d06 */
[----:B------:R-:W-:Y:S01]  /*0fe0*/  STG.E.64 desc[UR6][R6.64], R24 ;  /* 0x0000001806007986 */ /* 0x000fe2000c101b06 */
[----:B------:R-:W-:Y:S05]  /*0ff0*/  EXIT ;  /* 0x000000000000794d */ /* 0x000fea0003800000 */
.L_x_0:
[----:B------:R-:W-:-:S00]  /*1000*/  BRA `(.L_x_0) ;  /* 0xfffffffc00fc7947 */ /* 0x000fc0000383ffff */
[----:B------:R-:W-:-:S00]  /*1010*/  NOP ;  /* 0x0000000000007918 */ /* 0x000fc00000000000 */
        /* <DEDUP_REMOVED lines=14> */
.L_x_1:


//--------------------- .nv.shared.triton_poi_fused_max_pool2d_with_indices_13 --------------------------
	.section	.nv.shared.triton_poi_fused_max_pool2d_with_indices_13,"aw",@nobits
	.sectionflags	@""
	.align	16
	.zero		1024


//--------------------- .nv.constant0.triton_poi_fused_max_pool2d_with_indices_13 --------------------------
	.section	.nv.constant0.triton_poi_fused_max_pool2d_with_indices_13,"a",@progbits
	.sectionflags	@""
	.align	4
.nv.constant0.triton_poi_fused_max_pool2d_with_indices_13:
	.zero		556
